	.headerflags	@"EF_CUDA_TEXMODE_UNIFIED EF_CUDA_64BIT_ADDRESS EF_CUDA_ACCELERATORS EF_CUDA_SM90 EF_CUDA_VIRTUAL_SM(EF_CUDA_SM90)"
	.elftype	@"ET_EXEC"


//--------------------- .nv.info                  --------------------------
	.section	.nv.info,"",@"SHT_CUDA_INFO"
	.align	4


	//----- nvinfo : EIATTR_REGCOUNT
	.align		4
        /*0000*/ 	.byte	0x04, 0x2f
        /*0002*/ 	.short	(.L_3 - .L_2)
	.align		4
.L_2:
        /*0004*/ 	.word	index@(triton_poi_fused__native_batch_norm_legit_no_training_21)
        /*0008*/ 	.word	0x00000012


	//----- nvinfo : EIATTR_MIN_STACK_SIZE
	.align		4
.L_3:
        /*000c*/ 	.byte	0x04, 0x12
        /*000e*/ 	.short	(.L_5 - .L_4)
	.align		4
.L_4:
        /*0010*/ 	.word	index@(triton_poi_fused__native_batch_norm_legit_no_training_21)
        /*0014*/ 	.word	0x00000000


	//----- nvinfo : EIATTR_FRAME_SIZE
	.align		4
.L_5:
        /*0018*/ 	.byte	0x04, 0x11
        /*001a*/ 	.short	(.L_7 - .L_6)
	.align		4
.L_6:
        /*001c*/ 	.word	index@(triton_poi_fused__native_batch_norm_legit_no_training_21)
        /*0020*/ 	.word	0x00000000


	//----- nvinfo : EIATTR_MIN_STACK_SIZE
	.align		4
.L_7:
        /*0024*/ 	.byte	0x04, 0x12
        /*0026*/ 	.short	(.L_9 - .L_8)
	.align		4
.L_8:
        /*0028*/ 	.word	index@(triton_poi_fused__native_batch_norm_legit_no_training_21)
        /*002c*/ 	.word	0x00000000
.L_9:


//--------------------- .nv.info.triton_poi_fused__native_batch_norm_legit_no_training_21 --------------------------
	.section	.nv.info.triton_poi_fused__native_batch_norm_legit_no_training_21,"",@"SHT_CUDA_INFO"
	.sectionflags	@""
	.align	4


	//----- nvinfo : EIATTR_CUDA_API_VERSION
	.align		4
        /*0000*/ 	.byte	0x04, 0x37
        /*0002*/ 	.short	(.L_11 - .L_10)
.L_10:
        /*0004*/ 	.word	0x0000007c


	//----- nvinfo : EIATTR_KPARAM_INFO
	.align		4
.L_11:
        /*0008*/ 	.byte	0x04, 0x17
        /*000a*/ 	.short	(.L_13 - .L_12)
.L_12:
        /*000c*/ 	.word	0x00000000
        /*0010*/ 	.short	0x0006
        /*0012*/ 	.short	0x0030
        /*0014*/ 	.byte	0x00, 0xf0, 0x11, 0x00


	//----- nvinfo : EIATTR_KPARAM_INFO
	.align		4
.L_13:
        /*0018*/ 	.byte	0x04, 0x17
        /*001a*/ 	.short	(.L_15 - .L_14)
.L_14:
        /*001c*/ 	.word	0x00000000
        /*0020*/ 	.short	0x0005
        /*0022*/ 	.short	0x0028
        /*0024*/ 	.byte	0x00, 0xf4, 0x21, 0x00


	//----- nvinfo : EIATTR_KPARAM_INFO
	.align		4
.L_15:
        /*0028*/ 	.byte	0x04, 0x17
        /*002a*/ 	.short	(.L_17 - .L_16)
.L_16:
        /*002c*/ 	.word	0x00000000
        /*0030*/ 	.short	0x0004
        /*0032*/ 	.short	0x0020
        /*0034*/ 	.byte	0x00, 0xf4, 0x21, 0x00


	//----- nvinfo : EIATTR_KPARAM_INFO
	.align		4
.L_17:
        /*0038*/ 	.byte	0x04, 0x17
        /*003a*/ 	.short	(.L_19 - .L_18)
.L_18:
        /*003c*/ 	.word	0x00000000
        /*0040*/ 	.short	0x0003
        /*0042*/ 	.short	0x0018
        /*0044*/ 	.byte	0x00, 0xf4, 0x21, 0x00


	//----- nvinfo : EIATTR_KPARAM_INFO
	.align		4
.L_19:
        /*0048*/ 	.byte	0x04, 0x17
        /*004a*/ 	.short	(.L_21 - .L_20)
.L_20:
        /*004c*/ 	.word	0x00000000
        /*0050*/ 	.short	0x0002
        /*0052*/ 	.short	0x0010
        /*0054*/ 	.byte	0x00, 0xf4, 0x21, 0x00


	//----- nvinfo : EIATTR_KPARAM_INFO
	.align		4
.L_21:
        /*0058*/ 	.byte	0x04, 0x17
        /*005a*/ 	.short	(.L_23 - .L_22)
.L_22:
        /*005c*/ 	.word	0x00000000
        /*0060*/ 	.short	0x0001
        /*0062*/ 	.short	0x0008
        /*0064*/ 	.byte	0x00, 0xf4, 0x21, 0x00


	//----- nvinfo : EIATTR_KPARAM_INFO
	.align		4
.L_23:
        /*0068*/ 	.byte	0x04, 0x17
        /*006a*/ 	.short	(.L_25 - .L_24)
.L_24:
        /*006c*/ 	.word	0x00000000
        /*0070*/ 	.short	0x0000
        /*0072*/ 	.short	0x0000
        /*0074*/ 	.byte	0x00, 0xf4, 0x21, 0x00


	//----- nvinfo : EIATTR_SPARSE_MMA_MASK
	.align		4
.L_25:
        /*0078*/ 	.byte	0x03, 0x50
        /*007a*/ 	.short	0x0000


	//----- nvinfo : EIATTR_MAXREG_COUNT
	.align		4
        /*007c*/ 	.byte	0x03, 0x1b
        /*007e*/ 	.short	0x00ff


	//----- nvinfo : EIATTR_EXIT_INSTR_OFFSETS
	.align		4
        /*0080*/ 	.byte	0x04, 0x1c
        /*0082*/ 	.short	(.L_27 - .L_26)


	//   ....[0]....
.L_26:
        /*0084*/ 	.word	0x00000390


	//----- nvinfo : EIATTR_REQNTID
	.align		4
.L_27:
        /*0088*/ 	.byte	0x04, 0x10
        /*008a*/ 	.short	(.L_29 - .L_28)
.L_28:
        /*008c*/ 	.word	0x00000080
        /*0090*/ 	.word	0x00000001
        /*0094*/ 	.word	0x00000001


	//----- nvinfo : EIATTR_CBANK_PARAM_SIZE
	.align		4
.L_29:
        /*0098*/ 	.byte	0x03, 0x19
        /*009a*/ 	.short	0x0034


	//----- nvinfo : EIATTR_PARAM_CBANK
	.align		4
        /*009c*/ 	.byte	0x04, 0x0a
        /*009e*/ 	.short	(.L_31 - .L_30)
	.align		4
.L_30:
        /*00a0*/ 	.word	index@(.nv.constant0.triton_poi_fused__native_batch_norm_legit_no_training_21)
        /*00a4*/ 	.short	0x0210
        /*00a6*/ 	.short	0x0034


	//----- nvinfo : EIATTR_SW_WAR
	.align		4
.L_31:
        /*00a8*/ 	.byte	0x04, 0x36
        /*00aa*/ 	.short	(.L_33 - .L_32)
.L_32:
        /*00ac*/ 	.word	0x00000008
.L_33:


//--------------------- .nv.callgraph             --------------------------
	.section	.nv.callgraph,"",@"SHT_CUDA_CALLGRAPH"
	.align	4
	.sectionentsize	8
	.align		4
        /*0000*/ 	.word	0x00000000
	.align		4
        /*0004*/ 	.word	0xffffffff
	.align		4
        /*0008*/ 	.word	0x00000000
	.align		4
        /*000c*/ 	.word	0xfffffffe
	.align		4
        /*0010*/ 	.word	0x00000000
	.align		4
        /*0014*/ 	.word	0xfffffffd
	.align		4
        /*0018*/ 	.word	0x00000000
	.align		4
        /*001c*/ 	.word	0xfffffffc


//--------------------- .nv.constant4             --------------------------
	.section	.nv.constant4,"a",@progbits
	.align	8
	.align		8
.nv.constant4:
        /*0000*/ 	.dword	_$_str
	.align		8
        /*0008*/ 	.dword	_$_str_$_2


//--------------------- .text.triton_poi_fused__native_batch_norm_legit_no_training_21 --------------------------
	.section	.text.triton_poi_fused__native_batch_norm_legit_no_training_21,"ax",@progbits
	.align	128
        .global         triton_poi_fused__native_batch_norm_legit_no_training_21
        .type           triton_poi_fused__native_batch_norm_legit_no_training_21,@function
        .size           triton_poi_fused__native_batch_norm_legit_no_training_21,(.L_x_1 - triton_poi_fused__native_batch_norm_legit_no_training_21)
        .other          triton_poi_fused__native_batch_norm_legit_no_training_21,@"STO_CUDA_ENTRY STV_DEFAULT"
triton_poi_fused__native_batch_norm_legit_no_training_21:
.text.triton_poi_fused__native_batch_norm_legit_no_training_21:
[----:B------:R-:W-:Y:S01]  /*0000*/  LDC R1, c[0x0][0x28] ;  /* 0x00000a00ff017b82 */ /* 0x000fe20000000800 */
[----:B------:R-:W1:Y:S07]  /*0010*/  S2R R0, SR_TID.X ;  /* 0x0000000000007919 */ /* 0x000e6e0000002100 */
[----:B------:R-:W2:Y:S01]  /*0020*/  LDC.64 R2, c[0x0][0x220] ;  /* 0x00008800ff027b82 */ /* 0x000ea20000000a00 */
[----:B------:R-:W-:Y:S01]  /*0030*/  ULDC.64 UR4, c[0x0][0x208] ;  /* 0x0000820000047ab9 */ /* 0x000fe20000000a00 */
[----:B------:R-:W3:Y:S06]  /*0040*/  S2R R7, SR_CTAID.X ;  /* 0x0000000000077919 */ /* 0x000eec0000002500 */
[----:B------:R-:W4:Y:S08]  /*0050*/  LDC.64 R8, c[0x0][0x228] ;  /* 0x00008a00ff087b82 */ /* 0x000f300000000a00 */
[----:B------:R-:W5:Y:S01]  /*0060*/  LDC.64 R10, c[0x0][0x230] ;  /* 0x00008c00ff0a7b82 */ /* 0x000f620000000a00 */
[----:B-1----:R-:W-:-:S02]  /*0070*/  SHF.L.U32 R0, R0, 0x1, RZ ;  /* 0x0000000100007819 */ /* 0x002fc400000006ff */
[----:B---3--:R-:W-:Y:S02]  /*0080*/  SHF.R.S32.HI R5, RZ, 0x17, R7 ;  /* 0x00000017ff057819 */ /* 0x008fe40000011407 */
[----:B------:R-:W-:Y:S02]  /*0090*/  LOP3.LUT R0, R0, 0xfe, RZ, 0xc0, !PT ;  /* 0x000000fe00007812 */ /* 0x000fe400078ec0ff */
[----:B------:R-:W-:Y:S02]  /*00a0*/  SGXT R5, R5, 0x1 ;  /* 0x000000010505781a */ /* 0x000fe40000000200 */
[----:B------:R-:W-:Y:S02]  /*00b0*/  LEA R0, R7, R0, 0x8 ;  /* 0x0000000007007211 */ /* 0x000fe400078e40ff */
[----:B------:R-:W1:Y:S02]  /*00c0*/  LDC.64 R6, c[0x0][0x218] ;  /* 0x00008600ff067b82 */ /* 0x000e640000000a00 */
[----:B------:R-:W-:-:S04]  /*00d0*/  LEA.HI R5, R5, R0, RZ, 0x6 ;  /* 0x0000000005057211 */ /* 0x000fc800078f30ff */
[----:B------:R-:W-:-:S04]  /*00e0*/  LOP3.LUT R5, R5, 0xffffffc0, RZ, 0xc0, !PT ;  /* 0xffffffc005057812 */ /* 0x000fc800078ec0ff */
[----:B------:R-:W-:Y:S02]  /*00f0*/  IADD3 R13, R0, -R5, RZ ;  /* 0x80000005000d7210 */ /* 0x000fe40007ffe0ff */
[----:B------:R-:W3:Y:S03]  /*0100*/  LDC.64 R4, c[0x0][0x210] ;  /* 0x00008400ff047b82 */ /* 0x000ee60000000a00 */
[----:B--2---:R-:W-:-:S06]  /*0110*/  IMAD.WIDE R2, R13, 0x4, R2 ;  /* 0x000000040d027825 */ /* 0x004fcc00078e0202 */
[----:B------:R-:W2:Y:S01]  /*0120*/  LDG.E.EL.64 R2, desc[UR4][R2.64] ;  /* 0x0000000402027981 */ /* 0x000ea2000c2e1b00 */
[----:B-1----:R-:W-:-:S06]  /*0130*/  IMAD.WIDE R6, R13, 0x4, R6 ;  /* 0x000000040d067825 */ /* 0x002fcc00078e0206 */
[----:B------:R-:W2:Y:S01]  /*0140*/  LDG.E.EL.64 R6, desc[UR4][R6.64] ;  /* 0x0000000406067981 */ /* 0x000ea2000c2e1b00 */
[----:B---3--:R-:W-:-:S06]  /*0150*/  IMAD.WIDE R4, R0, 0x4, R4 ;  /* 0x0000000400047825 */ /* 0x008fcc00078e0204 */
[----:B------:R-:W3:Y:S01]  /*0160*/  LDG.E.64 R4, desc[UR4][R4.64] ;  /* 0x0000000404047981 */ /* 0x000ee2000c1e1b00 */
[----:B----4-:R-:W-:-:S04]  /*0170*/  IMAD.WIDE R8, R13, 0x4, R8 ;  /* 0x000000040d087825 */ /* 0x010fc800078e0208 */
[----:B-----5:R-:W-:Y:S02]  /*0180*/  IMAD.WIDE R10, R13, 0x4, R10 ;  /* 0x000000040d0a7825 */ /* 0x020fe400078e020a */
[----:B------:R-:W4:Y:S04]  /*0190*/  LDG.E.EL.64 R8, desc[UR4][R8.64] ;  /* 0x0000000408087981 */ /* 0x000f28000c2e1b00 */
[----:B------:R-:W4:Y:S01]  /*01a0*/  LDG.E.EL.64 R10, desc[UR4][R10.64] ;  /* 0x000000040a0a7981 */ /* 0x000f22000c2e1b00 */
[----:B------:R-:W-:Y:S01]  /*01b0*/  HFMA2.MMA R15, -RZ, RZ, 1.625, 0 ;  /* 0x3e800000ff0f7435 */ /* 0x000fe200000001ff */
[----:B--2---:R-:W-:Y:S01]  /*01c0*/  FADD R2, R2, 9.9999997473787516356e-06 ;  /* 0x3727c5ac02027421 */ /* 0x004fe20000000000 */
[----:B------:R-:W-:-:S03]  /*01d0*/  FADD R12, R3, 9.9999997473787516356e-06 ;  /* 0x3727c5ac030c7421 */ /* 0x000fc60000000000 */
[----:B------:R1:W2:Y:S08]  /*01e0*/  MUFU.SQRT R13, R2 ;  /* 0x00000002000d7308 */ /* 0x0002b00000002000 */
[----:B------:R-:W5:Y:S01]  /*01f0*/  MUFU.SQRT R14, R12 ;  /* 0x0000000c000e7308 */ /* 0x000f620000002000 */
[----:B-1----:R-:W1:Y:S01]  /*0200*/  LDC.64 R2, c[0x0][0x238] ;  /* 0x00008e00ff027b82 */ /* 0x002e620000000a00 */
[----:B--2---:R-:W-:-:S02]  /*0210*/  FSETP.GT.AND P0, PT, R13, 8.50705917302346158658e+37, PT ;  /* 0x7e8000000d00780b */ /* 0x004fc40003f04000 */
[----:B------:R-:W-:Y:S02]  /*0220*/  FSETP.GEU.AND P2, PT, R13, 1.175494350822287508e-38, PT ;  /* 0x008000000d00780b */ /* 0x000fe40003f4e000 */
[C---:B-----5:R-:W-:Y:S02]  /*0230*/  FSETP.GT.AND P1, PT, R14.reuse, 8.50705917302346158658e+37, PT ;  /* 0x7e8000000e00780b */ /* 0x060fe40003f24000 */
[----:B------:R-:W-:-:S07]  /*0240*/  FSETP.GEU.AND P3, PT, R14, 1.175494350822287508e-38, PT ;  /* 0x008000000e00780b */ /* 0x000fce0003f6e000 */
[----:B------:R-:W-:-:S04]  /*0250*/  @P0 FMUL R13, R13, 0.25 ;  /* 0x3e8000000d0d0820 */ /* 0x000fc80000400000 */
[----:B------:R-:W-:Y:S01]  /*0260*/  @!P2 FMUL R13, R13, 16777216 ;  /* 0x4b8000000d0da820 */ /* 0x000fe20000400000 */
[----:B------:R-:W-:-:S04]  /*0270*/  @P1 FMUL R14, R14, 0.25 ;  /* 0x3e8000000e0e1820 */ /* 0x000fc80000400000 */
[----:B------:R-:W-:Y:S01]  /*0280*/  @!P3 FMUL R14, R14, 16777216 ;  /* 0x4b8000000e0eb820 */ /* 0x000fe20000400000 */
[----:B------:R-:W2:Y:S01]  /*0290*/  MUFU.RCP R13, R13 ;  /* 0x0000000d000d7308 */ /* 0x000ea20000001000 */
[----:B------:R-:W-:-:S07]  /*02a0*/  FSEL R12, R15, 1, P0 ;  /* 0x3f8000000f0c7808 */ /* 0x000fce0000000000 */
[----:B------:R-:W5:Y:S01]  /*02b0*/  MUFU.RCP R14, R14 ;  /* 0x0000000e000e7308 */ /* 0x000f620000001000 */
[----:B------:R-:W-:Y:S01]  /*02c0*/  FSEL R15, R15, 1, P1 ;  /* 0x3f8000000f0f7808 */ /* 0x000fe20000800000 */
[----:B------:R-:W-:Y:S01]  /*02d0*/  @!P2 FMUL R12, R12, 16777216 ;  /* 0x4b8000000c0ca820 */ /* 0x000fe20000400000 */
[----:B---3--:R-:W-:-:S03]  /*02e0*/  FADD R4, R4, -R6 ;  /* 0x8000000604047221 */ /* 0x008fc60000000000 */
[----:B------:R-:W-:Y:S01]  /*02f0*/  @!P3 FMUL R15, R15, 16777216 ;  /* 0x4b8000000f0fb820 */ /* 0x000fe20000400000 */
[----:B------:R-:W-:Y:S01]  /*0300*/  FADD R5, R5, -R7 ;  /* 0x8000000705057221 */ /* 0x000fe20000000000 */
[----:B--2---:R-:W-:Y:S02]  /*0310*/  FMUL R13, R13, R12 ;  /* 0x0000000c0d0d7220 */ /* 0x004fe40000400000 */
[----:B-----5:R-:W-:Y:S02]  /*0320*/  FMUL R6, R14, R15 ;  /* 0x0000000f0e067220 */ /* 0x020fe40000400000 */
[----:B------:R-:W-:Y:S02]  /*0330*/  FMUL R13, R4, R13 ;  /* 0x0000000d040d7220 */ /* 0x000fe40000400000 */
[----:B------:R-:W-:Y:S01]  /*0340*/  FMUL R6, R5, R6 ;  /* 0x0000000605067220 */ /* 0x000fe20000400000 */
[----:B-1----:R-:W-:-:S04]  /*0350*/  IMAD.WIDE R2, R0, 0x4, R2 ;  /* 0x0000000400027825 */ /* 0x002fc800078e0202 */
[----:B----4-:R-:W-:Y:S01]  /*0360*/  FFMA R8, R8, R13, R10 ;  /* 0x0000000d08087223 */ /* 0x010fe2000000000a */
[----:B------:R-:W-:-:S05]  /*0370*/  FFMA R9, R9, R6, R11 ;  /* 0x0000000609097223 */ /* 0x000fca000000000b */
[----:B------:R-:W-:Y:S01]  /*0380*/  STG.E.64 desc[UR4][R2.64], R8 ;  /* 0x0000000802007986 */ /* 0x000fe2000c101b04 */
[----:B------:R-:W-:Y:S05]  /*0390*/  EXIT ;  /* 0x000000000000794d */ /* 0x000fea0003800000 */
.L_x_0:
[----:B------:R-:W-:-:S00]  /*03a0*/  BRA `(.L_x_0) ;  /* 0xfffffffc00fc7947 */ /* 0x000fc0000383ffff */
[----:B------:R-:W-:-:S00]  /*03b0*/  NOP ;  /* 0x0000000000007918 */ /* 0x000fc00000000000 */
        /* <DEDUP_REMOVED lines=12> */
.L_x_1:


//--------------------- .nv.global.init           --------------------------
	.section	.nv.global.init,"aw",@progbits
.nv.global.init:
	.type		_$_str,@object
	.size		_$_str,(_$_str_$_2 - _$_str)
_$_str:
        /*0000*/ 	.byte	0x5f, 0x5f, 0x43, 0x55, 0x44, 0x41, 0x5f, 0x46, 0x54, 0x5a, 0x00
	.type		_$_str_$_2,@object
	.size		_$_str_$_2,(.L_1 - _$_str_$_2)
_$_str_$_2:
        /*000b*/ 	.byte	0x5f, 0x5f, 0x43, 0x55, 0x44, 0x41, 0x5f, 0x50, 0x52, 0x45, 0x43, 0x5f, 0x53, 0x51, 0x52, 0x54
        /*001b*/ 	.byte	0x00
.L_1:


//--------------------- .nv.constant0.triton_poi_fused__native_batch_norm_legit_no_training_21 --------------------------
	.section	.nv.constant0.triton_poi_fused__native_batch_norm_legit_no_training_21,"a",@progbits
	.sectionflags	@""
	.align	4
.nv.constant0.triton_poi_fused__native_batch_norm_legit_no_training_21:
	.zero		580
